	.headerflags	@"EF_CUDA_TEXMODE_UNIFIED EF_CUDA_64BIT_ADDRESS EF_CUDA_ACCELERATORS EF_CUDA_SM90 EF_CUDA_VIRTUAL_SM(EF_CUDA_SM90)"
	.elftype	@"ET_EXEC"


//--------------------- .nv.info                  --------------------------
	.section	.nv.info,"",@"SHT_CUDA_INFO"
	.align	4


	//----- nvinfo : EIATTR_REGCOUNT
	.align		4
        /*0000*/ 	.byte	0x04, 0x2f
        /*0002*/ 	.short	(.L_1 - .L_0)
	.align		4
.L_0:
        /*0004*/ 	.word	index@(triton_poi_fused__log_softmax_1)
        /*0008*/ 	.word	0x00000012


	//----- nvinfo : EIATTR_MIN_STACK_SIZE
	.align		4
.L_1:
        /*000c*/ 	.byte	0x04, 0x12
        /*000e*/ 	.short	(.L_3 - .L_2)
	.align		4
.L_2:
        /*0010*/ 	.word	index@(triton_poi_fused__log_softmax_1)
        /*0014*/ 	.word	0x00000000


	//----- nvinfo : EIATTR_FRAME_SIZE
	.align		4
.L_3:
        /*0018*/ 	.byte	0x04, 0x11
        /*001a*/ 	.short	(.L_5 - .L_4)
	.align		4
.L_4:
        /*001c*/ 	.word	index@(triton_poi_fused__log_softmax_1)
        /*0020*/ 	.word	0x00000000


	//----- nvinfo : EIATTR_MIN_STACK_SIZE
	.align		4
.L_5:
        /*0024*/ 	.byte	0x04, 0x12
        /*0026*/ 	.short	(.L_7 - .L_6)
	.align		4
.L_6:
        /*0028*/ 	.word	index@(triton_poi_fused__log_softmax_1)
        /*002c*/ 	.word	0x00000000
.L_7:


//--------------------- .nv.info.triton_poi_fused__log_softmax_1 --------------------------
	.section	.nv.info.triton_poi_fused__log_softmax_1,"",@"SHT_CUDA_INFO"
	.sectionflags	@""
	.align	4


	//----- nvinfo : EIATTR_CUDA_API_VERSION
	.align		4
        /*0000*/ 	.byte	0x04, 0x37
        /*0002*/ 	.short	(.L_9 - .L_8)
.L_8:
        /*0004*/ 	.word	0x0000007c


	//----- nvinfo : EIATTR_KPARAM_INFO
	.align		4
.L_9:
        /*0008*/ 	.byte	0x04, 0x17
        /*000a*/ 	.short	(.L_11 - .L_10)
.L_10:
        /*000c*/ 	.word	0x00000000
        /*0010*/ 	.short	0x0002
        /*0012*/ 	.short	0x0010
        /*0014*/ 	.byte	0x00, 0xf0, 0x11, 0x00


	//----- nvinfo : EIATTR_KPARAM_INFO
	.align		4
.L_11:
        /*0018*/ 	.byte	0x04, 0x17
        /*001a*/ 	.short	(.L_13 - .L_12)
.L_12:
        /*001c*/ 	.word	0x00000000
        /*0020*/ 	.short	0x0001
        /*0022*/ 	.short	0x0008
        /*0024*/ 	.byte	0x00, 0xf4, 0x21, 0x00


	//----- nvinfo : EIATTR_KPARAM_INFO
	.align		4
.L_13:
        /*0028*/ 	.byte	0x04, 0x17
        /*002a*/ 	.short	(.L_15 - .L_14)
.L_14:
        /*002c*/ 	.word	0x00000000
        /*0030*/ 	.short	0x0000
        /*0032*/ 	.short	0x0000
        /*0034*/ 	.byte	0x00, 0xf4, 0x21, 0x00


	//----- nvinfo : EIATTR_SPARSE_MMA_MASK
	.align		4
.L_15:
        /*0038*/ 	.byte	0x03, 0x50
        /*003a*/ 	.short	0x0000


	//----- nvinfo : EIATTR_MAXREG_COUNT
	.align		4
        /*003c*/ 	.byte	0x03, 0x1b
        /*003e*/ 	.short	0x00ff


	//----- nvinfo : EIATTR_EXIT_INSTR_OFFSETS
	.align		4
        /*0040*/ 	.byte	0x04, 0x1c
        /*0042*/ 	.short	(.L_17 - .L_16)


	//   ....[0]....
.L_16:
        /*0044*/ 	.word	0x00000340


	//   ....[1]....
        /*0048*/ 	.word	0x00000360


	//----- nvinfo : EIATTR_REQNTID
	.align		4
.L_17:
        /*004c*/ 	.byte	0x04, 0x10
        /*004e*/ 	.short	(.L_19 - .L_18)
.L_18:
        /*0050*/ 	.word	0x00000020
        /*0054*/ 	.word	0x00000001
        /*0058*/ 	.word	0x00000001


	//----- nvinfo : EIATTR_CBANK_PARAM_SIZE
	.align		4
.L_19:
        /*005c*/ 	.byte	0x03, 0x19
        /*005e*/ 	.short	0x0014


	//----- nvinfo : EIATTR_PARAM_CBANK
	.align		4
        /*0060*/ 	.byte	0x04, 0x0a
        /*0062*/ 	.short	(.L_21 - .L_20)
	.align		4
.L_20:
        /*0064*/ 	.word	index@(.nv.constant0.triton_poi_fused__log_softmax_1)
        /*0068*/ 	.short	0x0210
        /*006a*/ 	.short	0x0014


	//----- nvinfo : EIATTR_SW_WAR
	.align		4
.L_21:
        /*006c*/ 	.byte	0x04, 0x36
        /*006e*/ 	.short	(.L_23 - .L_22)
.L_22:
        /*0070*/ 	.word	0x00000008
.L_23:


//--------------------- .nv.callgraph             --------------------------
	.section	.nv.callgraph,"",@"SHT_CUDA_CALLGRAPH"
	.align	4
	.sectionentsize	8
	.align		4
        /*0000*/ 	.word	0x00000000
	.align		4
        /*0004*/ 	.word	0xffffffff
	.align		4
        /*0008*/ 	.word	0x00000000
	.align		4
        /*000c*/ 	.word	0xfffffffe
	.align		4
        /*0010*/ 	.word	0x00000000
	.align		4
        /*0014*/ 	.word	0xfffffffd
	.align		4
        /*0018*/ 	.word	0x00000000
	.align		4
        /*001c*/ 	.word	0xfffffffc


//--------------------- .text.triton_poi_fused__log_softmax_1 --------------------------
	.section	.text.triton_poi_fused__log_softmax_1,"ax",@progbits
	.align	128
        .global         triton_poi_fused__log_softmax_1
        .type           triton_poi_fused__log_softmax_1,@function
        .size           triton_poi_fused__log_softmax_1,(.L_x_1 - triton_poi_fused__log_softmax_1)
        .other          triton_poi_fused__log_softmax_1,@"STO_CUDA_ENTRY STV_DEFAULT"
triton_poi_fused__log_softmax_1:
.text.triton_poi_fused__log_softmax_1:
[----:B------:R-:W0:Y:S01]  /*0000*/  LDC R1, c[0x0][0x28] ;  /* 0x00000a00ff017b82 */ /* 0x000e220000000800 */
[----:B------:R-:W1:Y:S07]  /*0010*/  S2R R0, SR_TID.X ;  /* 0x0000000000007919 */ /* 0x000e6e0000002100 */
[----:B------:R-:W2:Y:S01]  /*0020*/  LDC.64 R2, c[0x0][0x210] ;  /* 0x00008400ff027b82 */ /* 0x000ea20000000a00 */
[----:B------:R-:W-:Y:S01]  /*0030*/  CS2R R14, SRZ ;  /* 0x00000000000e7805 */ /* 0x000fe2000001ff00 */
[----:B------:R-:W-:Y:S01]  /*0040*/  ULDC.64 UR4, c[0x0][0x208] ;  /* 0x0000820000047ab9 */ /* 0x000fe20000000a00 */
[----:B------:R-:W3:Y:S01]  /*0050*/  S2R R7, SR_CTAID.X ;  /* 0x0000000000077919 */ /* 0x000ee20000002500 */
[----:B-1----:R-:W-:Y:S01]  /*0060*/  IMAD.SHL.U32 R0, R0, 0x2, RZ ;  /* 0x0000000200007824 */ /* 0x002fe200078e00ff */
[----:B---3--:R-:W-:-:S04]  /*0070*/  SHF.R.S32.HI R4, RZ, 0x19, R7 ;  /* 0x00000019ff047819 */ /* 0x008fc80000011407 */
[----:B------:R-:W-:Y:S02]  /*0080*/  LOP3.LUT R0, R0, 0x3e, RZ, 0xc0, !PT ;  /* 0x0000003e00007812 */ /* 0x000fe400078ec0ff */
[----:B------:R-:W-:-:S03]  /*0090*/  SGXT R4, R4, 0x1 ;  /* 0x000000010404781a */ /* 0x000fc60000000200 */
[----:B------:R-:W-:-:S05]  /*00a0*/  IMAD R7, R7, 0x40, R0 ;  /* 0x0000004007077824 */ /* 0x000fca00078e0200 */
[----:B------:R-:W-:Y:S02]  /*00b0*/  LEA.HI R4, R4, R7, RZ, 0x2 ;  /* 0x0000000704047211 */ /* 0x000fe400078f10ff */
[----:B------:R-:W-:Y:S02]  /*00c0*/  ISETP.GE.AND P0, PT, R7, 0x40, PT ;  /* 0x000000400700780c */ /* 0x000fe40003f06270 */
[----:B------:R-:W-:-:S05]  /*00d0*/  LOP3.LUT R5, R4, 0xfffffffc, RZ, 0xc0, !PT ;  /* 0xfffffffc04057812 */ /* 0x000fca00078ec0ff */
[----:B--2---:R-:W-:-:S06]  /*00e0*/  IMAD.WIDE R4, R5, 0x4, R2 ;  /* 0x0000000405047825 */ /* 0x004fcc00078e0202 */
[----:B------:R-:W2:Y:S01]  /*00f0*/  @!P0 LDG.E.EL R15, desc[UR4][R4.64] ;  /* 0x00000004040f8981 */ /* 0x000ea2000c2e1900 */
[----:B------:R-:W-:-:S03]  /*0100*/  IMAD.MOV.U32 R0, RZ, RZ, RZ ;  /* 0x000000ffff007224 */ /* 0x000fc600078e00ff */
[----:B------:R-:W3:Y:S01]  /*0110*/  @!P0 LDG.E.EL R14, desc[UR4][R4.64] ;  /* 0x00000004040e8981 */ /* 0x000ee2000c2e1900 */
[----:B------:R-:W-:Y:S01]  /*0120*/  IMAD.MOV.U32 R6, RZ, RZ, RZ ;  /* 0x000000ffff067224 */ /* 0x000fe200078e00ff */
[----:B------:R-:W-:Y:S02]  /*0130*/  CS2R R10, SRZ ;  /* 0x00000000000a7805 */ /* 0x000fe4000001ff00 */
[----:B------:R-:W4:Y:S04]  /*0140*/  @!P0 LDG.E.EL R0, desc[UR4][R4.64+0x4] ;  /* 0x0000040404008981 */ /* 0x000f28000c2e1900 */
[----:B------:R-:W5:Y:S04]  /*0150*/  @!P0 LDG.E.EL R6, desc[UR4][R4.64+0x4] ;  /* 0x0000040404068981 */ /* 0x000f68000c2e1900 */
[----:B------:R-:W5:Y:S04]  /*0160*/  @!P0 LDG.E.EL R10, desc[UR4][R4.64+0x8] ;  /* 0x00000804040a8981 */ /* 0x000f68000c2e1900 */
[----:B------:R-:W5:Y:S01]  /*0170*/  @!P0 LDG.E.EL R11, desc[UR4][R4.64+0x8] ;  /* 0x00000804040b8981 */ /* 0x000f62000c2e1900 */
[----:B------:R-:W-:-:S06]  /*0180*/  CS2R R12, SRZ ;  /* 0x00000000000c7805 */ /* 0x000fcc000001ff00 */
[----:B------:R-:W5:Y:S04]  /*0190*/  @!P0 LDG.E.EL R12, desc[UR4][R4.64+0xc] ;  /* 0x00000c04040c8981 */ /* 0x000f68000c2e1900 */
[----:B------:R1:W5:Y:S01]  /*01a0*/  @!P0 LDG.E.EL R13, desc[UR4][R4.64+0xc] ;  /* 0x00000c04040d8981 */ /* 0x000362000c2e1900 */
[----:B------:R-:W-:Y:S01]  /*01b0*/  CS2R R8, SRZ ;  /* 0x0000000000087805 */ /* 0x000fe2000001ff00 */
[----:B------:R-:W-:-:S05]  /*01c0*/  IMAD.WIDE R2, R7, 0x4, R2 ;  /* 0x0000000407027825 */ /* 0x000fca00078e0202 */
[----:B------:R1:W5:Y:S02]  /*01d0*/  @!P0 LDG.E.64 R8, desc[UR4][R2.64] ;  /* 0x0000000402088981 */ /* 0x000364000c1e1b00 */
[----:B-1----:R-:W1:Y:S02]  /*01e0*/  LDC.64 R4, c[0x0][0x218] ;  /* 0x00008600ff047b82 */ /* 0x002e640000000a00 */
[----:B01----:R-:W-:Y:S01]  /*01f0*/  IMAD.WIDE R2, R7, 0x4, R4 ;  /* 0x0000000407027825 */ /* 0x003fe200078e0204 */
[C---:B--2---:R-:W-:Y:S02]  /*0200*/  FSETP.NAN.AND P3, PT, R15.reuse, R15, PT ;  /* 0x0000000f0f00720b */ /* 0x044fe40003f68000 */
[C---:B---3--:R-:W-:Y:S02]  /*0210*/  FSETP.NAN.AND P4, PT, R14.reuse, R14, PT ;  /* 0x0000000e0e00720b */ /* 0x048fe40003f88000 */
[----:B----4-:R-:W-:Y:S02]  /*0220*/  FSETP.GT.AND P1, PT, R15, R0, PT ;  /* 0x000000000f00720b */ /* 0x010fe40003f24000 */
[----:B-----5:R-:W-:-:S07]  /*0230*/  FSETP.GT.AND P2, PT, R14, R6, PT ;  /* 0x000000060e00720b */ /* 0x020fce0003f44000 */
[----:B------:R-:W-:Y:S02]  /*0240*/  @!P3 FSEL R15, R15, R0, P1 ;  /* 0x000000000f0fb208 */ /* 0x000fe40000800000 */
[----:B------:R-:W-:Y:S02]  /*0250*/  @!P4 FSEL R14, R14, R6, P2 ;  /* 0x000000060e0ec208 */ /* 0x000fe40001000000 */
[C---:B------:R-:W-:Y:S02]  /*0260*/  FSETP.GT.AND P1, PT, R15.reuse, R10, PT ;  /* 0x0000000a0f00720b */ /* 0x040fe40003f24000 */
[C---:B------:R-:W-:Y:S02]  /*0270*/  FSETP.GT.AND P2, PT, R14.reuse, R11, PT ;  /* 0x0000000b0e00720b */ /* 0x040fe40003f44000 */
[----:B------:R-:W-:Y:S02]  /*0280*/  FSETP.NAN.AND P3, PT, R15, R15, PT ;  /* 0x0000000f0f00720b */ /* 0x000fe40003f68000 */
[----:B------:R-:W-:-:S07]  /*0290*/  FSETP.NAN.AND P4, PT, R14, R14, PT ;  /* 0x0000000e0e00720b */ /* 0x000fce0003f88000 */
[----:B------:R-:W-:Y:S02]  /*02a0*/  @!P1 FSEL R15, R15, R10, P3 ;  /* 0x0000000a0f0f9208 */ /* 0x000fe40001800000 */
[----:B------:R-:W-:Y:S02]  /*02b0*/  @!P2 FSEL R14, R14, R11, P4 ;  /* 0x0000000b0e0ea208 */ /* 0x000fe40002000000 */
[C---:B------:R-:W-:Y:S02]  /*02c0*/  FSETP.GT.AND P1, PT, R15.reuse, R12, PT ;  /* 0x0000000c0f00720b */ /* 0x040fe40003f24000 */
[C---:B------:R-:W-:Y:S02]  /*02d0*/  FSETP.GT.AND P2, PT, R14.reuse, R13, PT ;  /* 0x0000000d0e00720b */ /* 0x040fe40003f44000 */
[----:B------:R-:W-:Y:S02]  /*02e0*/  FSETP.NAN.AND P3, PT, R15, R15, PT ;  /* 0x0000000f0f00720b */ /* 0x000fe40003f68000 */
[----:B------:R-:W-:-:S07]  /*02f0*/  FSETP.NAN.AND P4, PT, R14, R14, PT ;  /* 0x0000000e0e00720b */ /* 0x000fce0003f88000 */
[----:B------:R-:W-:Y:S02]  /*0300*/  @!P1 FSEL R15, R15, R12, P3 ;  /* 0x0000000c0f0f9208 */ /* 0x000fe40001800000 */
[----:B------:R-:W-:-:S03]  /*0310*/  @!P2 FSEL R14, R14, R13, P4 ;  /* 0x0000000d0e0ea208 */ /* 0x000fc60002000000 */
[----:B------:R-:W-:Y:S02]  /*0320*/  FADD R8, -R15, R8 ;  /* 0x000000080f087221 */ /* 0x000fe40000000100 */
[----:B------:R-:W-:Y:S01]  /*0330*/  FADD R9, -R14, R9 ;  /* 0x000000090e097221 */ /* 0x000fe20000000100 */
[----:B------:R-:W-:Y:S06]  /*0340*/  @P0 EXIT ;  /* 0x000000000000094d */ /* 0x000fec0003800000 */
[----:B------:R-:W-:Y:S01]  /*0350*/  STG.E.64 desc[UR4][R2.64], R8 ;  /* 0x0000000802007986 */ /* 0x000fe2000c101b04 */
[----:B------:R-:W-:Y:S05]  /*0360*/  EXIT ;  /* 0x000000000000794d */ /* 0x000fea0003800000 */
.L_x_0:
[----:B------:R-:W-:-:S00]  /*0370*/  BRA `(.L_x_0) ;  /* 0xfffffffc00fc7947 */ /* 0x000fc0000383ffff */
[----:B------:R-:W-:-:S00]  /*0380*/  NOP ;  /* 0x0000000000007918 */ /* 0x000fc00000000000 */
[----:B------:R-:W-:-:S00]  /*0390*/  NOP ;  /* 0x0000000000007918 */ /* 0x000fc00000000000 */
[----:B------:R-:W-:-:S00]  /*03a0*/  NOP ;  /* 0x0000000000007918 */ /* 0x000fc00000000000 */
[----:B------:R-:W-:-:S00]  /*03b0*/  NOP ;  /* 0x0000000000007918 */ /* 0x000fc00000000000 */
[----:B------:R-:W-:-:S00]  /*03c0*/  NOP ;  /* 0x0000000000007918 */ /* 0x000fc00000000000 */
[----:B------:R-:W-:-:S00]  /*03d0*/  NOP ;  /* 0x0000000000007918 */ /* 0x000fc00000000000 */
[----:B------:R-:W-:-:S00]  /*03e0*/  NOP ;  /* 0x0000000000007918 */ /* 0x000fc00000000000 */
[----:B------:R-:W-:-:S00]  /*03f0*/  NOP ;  /* 0x0000000000007918 */ /* 0x000fc00000000000 */
.L_x_1:


//--------------------- .nv.constant0.triton_poi_fused__log_softmax_1 --------------------------
	.section	.nv.constant0.triton_poi_fused__log_softmax_1,"a",@progbits
	.sectionflags	@""
	.align	4
.nv.constant0.triton_poi_fused__log_softmax_1:
	.zero		548
